	.headerflags	@"EF_CUDA_TEXMODE_UNIFIED EF_CUDA_64BIT_ADDRESS EF_CUDA_ACCELERATORS EF_CUDA_SM90 EF_CUDA_VIRTUAL_SM(EF_CUDA_SM90)"
	.elftype	@"ET_EXEC"


//--------------------- .nv.info                  --------------------------
	.section	.nv.info,"",@"SHT_CUDA_INFO"
	.align	4


	//----- nvinfo : EIATTR_REGCOUNT
	.align		4
        /*0000*/ 	.byte	0x04, 0x2f
        /*0002*/ 	.short	(.L_3 - .L_2)
	.align		4
.L_2:
        /*0004*/ 	.word	index@(triton_poi_fused_add_constant_pad_nd_div_mul_relu_sqrt_sub_var_mean_4)
        /*0008*/ 	.word	0x00000015


	//----- nvinfo : EIATTR_MIN_STACK_SIZE
	.align		4
.L_3:
        /*000c*/ 	.byte	0x04, 0x12
        /*000e*/ 	.short	(.L_5 - .L_4)
	.align		4
.L_4:
        /*0010*/ 	.word	index@(triton_poi_fused_add_constant_pad_nd_div_mul_relu_sqrt_sub_var_mean_4)
        /*0014*/ 	.word	0x00000000


	//----- nvinfo : EIATTR_FRAME_SIZE
	.align		4
.L_5:
        /*0018*/ 	.byte	0x04, 0x11
        /*001a*/ 	.short	(.L_7 - .L_6)
	.align		4
.L_6:
        /*001c*/ 	.word	index@(triton_poi_fused_add_constant_pad_nd_div_mul_relu_sqrt_sub_var_mean_4)
        /*0020*/ 	.word	0x00000000


	//----- nvinfo : EIATTR_MIN_STACK_SIZE
	.align		4
.L_7:
        /*0024*/ 	.byte	0x04, 0x12
        /*0026*/ 	.short	(.L_9 - .L_8)
	.align		4
.L_8:
        /*0028*/ 	.word	index@(triton_poi_fused_add_constant_pad_nd_div_mul_relu_sqrt_sub_var_mean_4)
        /*002c*/ 	.word	0x00000000
.L_9:


//--------------------- .nv.info.triton_poi_fused_add_constant_pad_nd_div_mul_relu_sqrt_sub_var_mean_4 --------------------------
	.section	.nv.info.triton_poi_fused_add_constant_pad_nd_div_mul_relu_sqrt_sub_var_mean_4,"",@"SHT_CUDA_INFO"
	.sectionflags	@""
	.align	4


	//----- nvinfo : EIATTR_CUDA_API_VERSION
	.align		4
        /*0000*/ 	.byte	0x04, 0x37
        /*0002*/ 	.short	(.L_11 - .L_10)
.L_10:
        /*0004*/ 	.word	0x0000007c


	//----- nvinfo : EIATTR_KPARAM_INFO
	.align		4
.L_11:
        /*0008*/ 	.byte	0x04, 0x17
        /*000a*/ 	.short	(.L_13 - .L_12)
.L_12:
        /*000c*/ 	.word	0x00000000
        /*0010*/ 	.short	0x0005
        /*0012*/ 	.short	0x0028
        /*0014*/ 	.byte	0x00, 0xf0, 0x11, 0x00


	//----- nvinfo : EIATTR_KPARAM_INFO
	.align		4
.L_13:
        /*0018*/ 	.byte	0x04, 0x17
        /*001a*/ 	.short	(.L_15 - .L_14)
.L_14:
        /*001c*/ 	.word	0x00000000
        /*0020*/ 	.short	0x0004
        /*0022*/ 	.short	0x0020
        /*0024*/ 	.byte	0x00, 0xf4, 0x21, 0x00


	//----- nvinfo : EIATTR_KPARAM_INFO
	.align		4
.L_15:
        /*0028*/ 	.byte	0x04, 0x17
        /*002a*/ 	.short	(.L_17 - .L_16)
.L_16:
        /*002c*/ 	.word	0x00000000
        /*0030*/ 	.short	0x0003
        /*0032*/ 	.short	0x0018
        /*0034*/ 	.byte	0x00, 0xf4, 0x21, 0x00


	//----- nvinfo : EIATTR_KPARAM_INFO
	.align		4
.L_17:
        /*0038*/ 	.byte	0x04, 0x17
        /*003a*/ 	.short	(.L_19 - .L_18)
.L_18:
        /*003c*/ 	.word	0x00000000
        /*0040*/ 	.short	0x0002
        /*0042*/ 	.short	0x0010
        /*0044*/ 	.byte	0x00, 0xf4, 0x21, 0x00


	//----- nvinfo : EIATTR_KPARAM_INFO
	.align		4
.L_19:
        /*0048*/ 	.byte	0x04, 0x17
        /*004a*/ 	.short	(.L_21 - .L_20)
.L_20:
        /*004c*/ 	.word	0x00000000
        /*0050*/ 	.short	0x0001
        /*0052*/ 	.short	0x0008
        /*0054*/ 	.byte	0x00, 0xf4, 0x21, 0x00


	//----- nvinfo : EIATTR_KPARAM_INFO
	.align		4
.L_21:
        /*0058*/ 	.byte	0x04, 0x17
        /*005a*/ 	.short	(.L_23 - .L_22)
.L_22:
        /*005c*/ 	.word	0x00000000
        /*0060*/ 	.short	0x0000
        /*0062*/ 	.short	0x0000
        /*0064*/ 	.byte	0x00, 0xf4, 0x21, 0x00


	//----- nvinfo : EIATTR_SPARSE_MMA_MASK
	.align		4
.L_23:
        /*0068*/ 	.byte	0x03, 0x50
        /*006a*/ 	.short	0x0000


	//----- nvinfo : EIATTR_MAXREG_COUNT
	.align		4
        /*006c*/ 	.byte	0x03, 0x1b
        /*006e*/ 	.short	0x00ff


	//----- nvinfo : EIATTR_EXIT_INSTR_OFFSETS
	.align		4
        /*0070*/ 	.byte	0x04, 0x1c
        /*0072*/ 	.short	(.L_25 - .L_24)


	//   ....[0]....
.L_24:
        /*0074*/ 	.word	0x00000440


	//   ....[1]....
        /*0078*/ 	.word	0x00000460


	//----- nvinfo : EIATTR_REQNTID
	.align		4
.L_25:
        /*007c*/ 	.byte	0x04, 0x10
        /*007e*/ 	.short	(.L_27 - .L_26)
.L_26:
        /*0080*/ 	.word	0x00000020
        /*0084*/ 	.word	0x00000001
        /*0088*/ 	.word	0x00000001


	//----- nvinfo : EIATTR_CBANK_PARAM_SIZE
	.align		4
.L_27:
        /*008c*/ 	.byte	0x03, 0x19
        /*008e*/ 	.short	0x002c


	//----- nvinfo : EIATTR_PARAM_CBANK
	.align		4
        /*0090*/ 	.byte	0x04, 0x0a
        /*0092*/ 	.short	(.L_29 - .L_28)
	.align		4
.L_28:
        /*0094*/ 	.word	index@(.nv.constant0.triton_poi_fused_add_constant_pad_nd_div_mul_relu_sqrt_sub_var_mean_4)
        /*0098*/ 	.short	0x0210
        /*009a*/ 	.short	0x002c


	//----- nvinfo : EIATTR_SW_WAR
	.align		4
.L_29:
        /*009c*/ 	.byte	0x04, 0x36
        /*009e*/ 	.short	(.L_31 - .L_30)
.L_30:
        /*00a0*/ 	.word	0x00000008
.L_31:


//--------------------- .nv.callgraph             --------------------------
	.section	.nv.callgraph,"",@"SHT_CUDA_CALLGRAPH"
	.align	4
	.sectionentsize	8
	.align		4
        /*0000*/ 	.word	0x00000000
	.align		4
        /*0004*/ 	.word	0xffffffff
	.align		4
        /*0008*/ 	.word	0x00000000
	.align		4
        /*000c*/ 	.word	0xfffffffe
	.align		4
        /*0010*/ 	.word	0x00000000
	.align		4
        /*0014*/ 	.word	0xfffffffd
	.align		4
        /*0018*/ 	.word	0x00000000
	.align		4
        /*001c*/ 	.word	0xfffffffc


//--------------------- .nv.constant4             --------------------------
	.section	.nv.constant4,"a",@progbits
	.align	8
	.align		8
.nv.constant4:
        /*0000*/ 	.dword	_$_str
	.align		8
        /*0008*/ 	.dword	_$_str_$_2


//--------------------- .text.triton_poi_fused_add_constant_pad_nd_div_mul_relu_sqrt_sub_var_mean_4 --------------------------
	.section	.text.triton_poi_fused_add_constant_pad_nd_div_mul_relu_sqrt_sub_var_mean_4,"ax",@progbits
	.align	128
        .global         triton_poi_fused_add_constant_pad_nd_div_mul_relu_sqrt_sub_var_mean_4
        .type           triton_poi_fused_add_constant_pad_nd_div_mul_relu_sqrt_sub_var_mean_4,@function
        .size           triton_poi_fused_add_constant_pad_nd_div_mul_relu_sqrt_sub_var_mean_4,(.L_x_1 - triton_poi_fused_add_constant_pad_nd_div_mul_relu_sqrt_sub_var_mean_4)
        .other          triton_poi_fused_add_constant_pad_nd_div_mul_relu_sqrt_sub_var_mean_4,@"STO_CUDA_ENTRY STV_DEFAULT"
triton_poi_fused_add_constant_pad_nd_div_mul_relu_sqrt_sub_var_mean_4:
.text.triton_poi_fused_add_constant_pad_nd_div_mul_relu_sqrt_sub_var_mean_4:
[----:B------:R-:W0:Y:S01]  /*0000*/  LDC R1, c[0x0][0x28] ;  /* 0x00000a00ff017b82 */ /* 0x000e220000000800 */
[----:B------:R-:W1:Y:S07]  /*0010*/  S2R R18, SR_TID.X ;  /* 0x0000000000127919 */ /* 0x000e6e0000002100 */
[----:B------:R-:W2:Y:S01]  /*0020*/  LDC.64 R4, c[0x0][0x218] ;  /* 0x00008600ff047b82 */ /* 0x000ea20000000a00 */
[----:B------:R-:W-:Y:S01]  /*0030*/  IMAD.MOV.U32 R16, RZ, RZ, RZ ;  /* 0x000000ffff107224 */ /* 0x000fe200078e00ff */
[----:B------:R-:W-:Y:S01]  /*0040*/  HFMA2.MMA R14, -RZ, RZ, 0, 0 ;  /* 0x00000000ff0e7435 */ /* 0x000fe200000001ff */
[----:B------:R-:W3:Y:S01]  /*0050*/  S2R R3, SR_CTAID.X ;  /* 0x0000000000037919 */ /* 0x000ee20000002500 */
[----:B------:R-:W-:Y:S01]  /*0060*/  ULDC.64 UR4, c[0x0][0x208] ;  /* 0x0000820000047ab9 */ /* 0x000fe20000000a00 */
[----:B------:R-:W-:-:S03]  /*0070*/  ULDC.64 UR6, c[0x0][0x210] ;  /* 0x0000840000067ab9 */ /* 0x000fc60000000a00 */
[----:B------:R-:W4:Y:S08]  /*0080*/  LDC.64 R6, c[0x0][0x210] ;  /* 0x00008400ff067b82 */ /* 0x000f300000000a00 */
[----:B------:R-:W5:Y:S08]  /*0090*/  LDC.64 R10, c[0x0][0x220] ;  /* 0x00008800ff0a7b82 */ /* 0x000f700000000a00 */
[----:B------:R-:W5:Y:S01]  /*00a0*/  LDC.64 R12, c[0x0][0x228] ;  /* 0x00008a00ff0c7b82 */ /* 0x000f620000000a00 */
[----:B-1----:R-:W-:-:S05]  /*00b0*/  LOP3.LUT R2, R18, 0xf, RZ, 0xc0, !PT ;  /* 0x0000000f12027812 */ /* 0x002fca00078ec0ff */
[----:B---3--:R-:W-:Y:S02]  /*00c0*/  IMAD R3, R3, 0x10, R2 ;  /* 0x0000001003037824 */ /* 0x008fe400078e0202 */
[----:B------:R-:W-:-:S04]  /*00d0*/  IMAD.MOV.U32 R2, RZ, RZ, RZ ;  /* 0x000000ffff027224 */ /* 0x000fc800078e00ff */
[----:B------:R-:W-:-:S05]  /*00e0*/  IMAD.HI R0, R3, -0x6db6db6d, R2 ;  /* 0x9249249303007827 */ /* 0x000fca00078e0202 */
[----:B------:R-:W-:-:S04]  /*00f0*/  SHF.R.U32.HI R9, RZ, 0x1f, R0 ;  /* 0x0000001fff097819 */ /* 0x000fc80000011600 */
[----:B------:R-:W-:-:S05]  /*0100*/  LEA.HI.SX32 R15, R0, R9, 0x1e ;  /* 0x00000009000f7211 */ /* 0x000fca00078ff2ff */
[----:B------:R-:W-:-:S04]  /*0110*/  IMAD R9, R15, -0x7, R3 ;  /* 0xfffffff90f097824 */ /* 0x000fc800078e0203 */
[C---:B--2---:R-:W-:Y:S01]  /*0120*/  IMAD.WIDE R4, R9.reuse, 0x4, R4 ;  /* 0x0000000409047825 */ /* 0x044fe200078e0204 */
[----:B------:R-:W-:-:S03]  /*0130*/  ISETP.GT.AND P1, PT, R9, 0x2, PT ;  /* 0x000000020900780c */ /* 0x000fc60003f24270 */
[----:B----4-:R-:W-:Y:S01]  /*0140*/  IMAD.WIDE R6, R9, 0x4, R6 ;  /* 0x0000000409067825 */ /* 0x010fe200078e0206 */
[----:B------:R-:W-:-:S13]  /*0150*/  ISETP.LT.AND P0, PT, R3, 0xe, P1 ;  /* 0x0000000e0300780c */ /* 0x000fda0000f01270 */
[----:B------:R5:W2:Y:S04]  /*0160*/  @P0 LDG.E.EL R2, desc[UR4][R4.64+-0xc] ;  /* 0xfffff40404020981 */ /* 0x000aa8000c2e1900 */
[----:B------:R-:W3:Y:S04]  /*0170*/  @P0 LDG.E.EL R16, desc[UR4][R6.64+0x4] ;  /* 0x0000040406100981 */ /* 0x000ee8000c2e1900 */
[----:B------:R1:W4:Y:S01]  /*0180*/  @P0 LDG.E.EL R14, desc[UR4][R6.64+-0xc] ;  /* 0xfffff404060e0981 */ /* 0x000322000c2e1900 */
[----:B------:R-:W-:Y:S01]  /*0190*/  IMAD.SHL.U32 R0, R15, 0x4, RZ ;  /* 0x000000040f007824 */ /* 0x000fe200078e00ff */
[----:B------:R-:W-:-:S04]  /*01a0*/  SHF.R.S32.HI R17, RZ, 0x1f, R9 ;  /* 0x0000001fff117819 */ /* 0x000fc80000011409 */
[----:B------:R-:W-:-:S04]  /*01b0*/  IADD3 R9, P2, R9, R0, RZ ;  /* 0x0000000009097210 */ /* 0x000fc80007f5e0ff */
[----:B------:R-:W-:Y:S02]  /*01c0*/  LEA.HI.X.SX32 R0, R0, R17, 0x1, P2 ;  /* 0x0000001100007211 */ /* 0x000fe400010f0eff */
[----:B------:R-:W-:-:S04]  /*01d0*/  LEA R8, P2, R9, UR6, 0x2 ;  /* 0x0000000609087c11 */ /* 0x000fc8000f8410ff */
[----:B------:R-:W-:Y:S01]  /*01e0*/  LEA.HI.X R9, R9, UR7, R0, 0x2, P2 ;  /* 0x0000000709097c11 */ /* 0x000fe200090f1400 */
[----:B------:R-:W-:-:S06]  /*01f0*/  IMAD.MOV.U32 R0, RZ, RZ, RZ ;  /* 0x000000ffff007224 */ /* 0x000fcc00078e00ff */
[----:B------:R1:W4:Y:S01]  /*0200*/  @P0 LDG.E R0, desc[UR4][R8.64+-0xc] ;  /* 0xfffff40408000981 */ /* 0x000322000c1e1900 */
[----:B-----5:R-:W-:Y:S01]  /*0210*/  IMAD.WIDE R4, R15, 0x4, R10 ;  /* 0x000000040f047825 */ /* 0x020fe200078e020a */
[----:B------:R-:W-:-:S03]  /*0220*/  CS2R R10, SRZ ;  /* 0x00000000000a7805 */ /* 0x000fc6000001ff00 */
[----:B01----:R-:W-:-:S03]  /*0230*/  IMAD.WIDE R6, R15, 0x4, R12 ;  /* 0x000000040f067825 */ /* 0x003fc600078e020c */
[----:B------:R0:W5:Y:S04]  /*0240*/  @P0 LDG.E.EL R10, desc[UR4][R4.64] ;  /* 0x00000004040a0981 */ /* 0x000168000c2e1900 */
[----:B------:R-:W5:Y:S01]  /*0250*/  @P0 LDG.E.EL R11, desc[UR4][R6.64] ;  /* 0x00000004060b0981 */ /* 0x000f62000c2e1900 */
[----:B------:R-:W-:Y:S01]  /*0260*/  MOV R9, 0x3f000000 ;  /* 0x3f00000000097802 */ /* 0x000fe20000000f00 */
[----:B0-----:R-:W0:Y:S01]  /*0270*/  LDC.64 R4, c[0x0][0x230] ;  /* 0x00008c00ff047b82 */ /* 0x001e220000000a00 */
[----:B--2---:R-:W-:Y:S02]  /*0280*/  SEL R13, R2, RZ, P0 ;  /* 0x000000ff020d7207 */ /* 0x004fe40000000000 */
[----:B---3--:R-:W-:Y:S02]  /*0290*/  SEL R16, R16, RZ, P0 ;  /* 0x000000ff10107207 */ /* 0x008fe40000000000 */
[----:B----4-:R-:W-:-:S03]  /*02a0*/  SEL R14, R14, RZ, P0 ;  /* 0x000000ff0e0e7207 */ /* 0x010fc60000000000 */
[C---:B------:R-:W-:Y:S02]  /*02b0*/  FADD R16, -R13.reuse, R16 ;  /* 0x000000100d107221 */ /* 0x040fe40000000100 */
[----:B------:R-:W-:Y:S02]  /*02c0*/  FADD R15, -R13, R14 ;  /* 0x0000000e0d0f7221 */ /* 0x000fe40000000100 */
[----:B------:R-:W-:-:S04]  /*02d0*/  FMUL R16, R16, R16 ;  /* 0x0000001010107220 */ /* 0x000fc80000400000 */
[----:B------:R-:W-:-:S04]  /*02e0*/  FFMA R16, R15, R15, R16 ;  /* 0x0000000f0f107223 */ /* 0x000fc80000000010 */
[----:B------:R-:W-:-:S04]  /*02f0*/  FFMA R16, R16, R9, 9.9999997473787516356e-06 ;  /* 0x3727c5ac10107423 */ /* 0x000fc80000000009 */
[----:B------:R-:W1:Y:S01]  /*0300*/  MUFU.SQRT R2, R16 ;  /* 0x0000001000027308 */ /* 0x000e620000002000 */
[----:B------:R-:W-:-:S05]  /*0310*/  SEL R0, R0, RZ, P0 ;  /* 0x000000ff00007207 */ /* 0x000fca0000000000 */
[----:B------:R-:W-:Y:S01]  /*0320*/  FADD R0, R0, -R13 ;  /* 0x8000000d00007221 */ /* 0x000fe20000000000 */
[----:B-----5:R-:W-:Y:S02]  /*0330*/  SEL R10, R10, RZ, P0 ;  /* 0x000000ff0a0a7207 */ /* 0x020fe40000000000 */
[C---:B-1----:R-:W-:Y:S02]  /*0340*/  FSETP.GT.AND P2, PT, R2.reuse, 8.50705917302346158658e+37, PT ;  /* 0x7e8000000200780b */ /* 0x042fe40003f44000 */
[----:B------:R-:W-:Y:S02]  /*0350*/  FSETP.GEU.AND P3, PT, R2, 1.175494350822287508e-38, PT ;  /* 0x008000000200780b */ /* 0x000fe40003f6e000 */
[----:B------:R-:W-:Y:S02]  /*0360*/  SEL R11, R11, RZ, P0 ;  /* 0x000000ff0b0b7207 */ /* 0x000fe40000000000 */
[----:B------:R-:W-:-:S04]  /*0370*/  LOP3.LUT P0, RZ, R18, 0x10, RZ, 0xc0, !PT ;  /* 0x0000001012ff7812 */ /* 0x000fc8000780c0ff */
[----:B------:R-:W-:-:S03]  /*0380*/  ISETP.LT.AND P0, PT, R3, 0xe, !P0 ;  /* 0x0000000e0300780c */ /* 0x000fc60004701270 */
[----:B------:R-:W-:Y:S01]  /*0390*/  @P2 FMUL R2, R2, 0.25 ;  /* 0x3e80000002022820 */ /* 0x000fe20000400000 */
[----:B------:R-:W-:-:S03]  /*03a0*/  @P2 FMUL R0, R0, 0.25 ;  /* 0x3e80000000002820 */ /* 0x000fc60000400000 */
[----:B------:R-:W-:Y:S01]  /*03b0*/  @!P3 FMUL R2, R2, 16777216 ;  /* 0x4b8000000202b820 */ /* 0x000fe20000400000 */
[----:B------:R-:W-:-:S03]  /*03c0*/  @!P3 FMUL R0, R0, 16777216 ;  /* 0x4b8000000000b820 */ /* 0x000fc60000400000 */
[----:B------:R0:W1:Y:S02]  /*03d0*/  MUFU.RCP R7, R2 ;  /* 0x0000000200077308 */ /* 0x0000640000001000 */
[----:B0-----:R-:W-:-:S04]  /*03e0*/  IMAD.WIDE R2, R3, 0x4, R4 ;  /* 0x0000000403027825 */ /* 0x001fc800078e0204 */
[----:B-1----:R-:W-:-:S04]  /*03f0*/  FMUL R0, R7, R0 ;  /* 0x0000000007007220 */ /* 0x002fc80000400000 */
[----:B------:R-:W-:-:S05]  /*0400*/  FFMA R11, R0, R10, R11 ;  /* 0x0000000a000b7223 */ /* 0x000fca000000000b */
[----:B------:R-:W-:-:S04]  /*0410*/  FSETP.GEU.AND P2, PT, R11, RZ, PT ;  /* 0x000000ff0b00720b */ /* 0x000fc80003f4e000 */
[----:B------:R-:W-:-:S04]  /*0420*/  FSEL R11, R11, RZ, P2 ;  /* 0x000000ff0b0b7208 */ /* 0x000fc80001000000 */
[----:B------:R-:W-:Y:S01]  /*0430*/  SEL R11, R11, RZ, P1 ;  /* 0x000000ff0b0b7207 */ /* 0x000fe20000800000 */
[----:B------:R-:W-:Y:S06]  /*0440*/  @!P0 EXIT ;  /* 0x000000000000894d */ /* 0x000fec0003800000 */
[----:B------:R-:W-:Y:S01]  /*0450*/  STG.E desc[UR4][R2.64], R11 ;  /* 0x0000000b02007986 */ /* 0x000fe2000c101904 */
[----:B------:R-:W-:Y:S05]  /*0460*/  EXIT ;  /* 0x000000000000794d */ /* 0x000fea0003800000 */
.L_x_0:
[----:B------:R-:W-:-:S00]  /*0470*/  BRA `(.L_x_0) ;  /* 0xfffffffc00fc7947 */ /* 0x000fc0000383ffff */
[----:B------:R-:W-:-:S00]  /*0480*/  NOP ;  /* 0x0000000000007918 */ /* 0x000fc00000000000 */
[----:B------:R-:W-:-:S00]  /*0490*/  NOP ;  /* 0x0000000000007918 */ /* 0x000fc00000000000 */
[----:B------:R-:W-:-:S00]  /*04a0*/  NOP ;  /* 0x0000000000007918 */ /* 0x000fc00000000000 */
[----:B------:R-:W-:-:S00]  /*04b0*/  NOP ;  /* 0x0000000000007918 */ /* 0x000fc00000000000 */
[----:B------:R-:W-:-:S00]  /*04c0*/  NOP ;  /* 0x0000000000007918 */ /* 0x000fc00000000000 */
[----:B------:R-:W-:-:S00]  /*04d0*/  NOP ;  /* 0x0000000000007918 */ /* 0x000fc00000000000 */
[----:B------:R-:W-:-:S00]  /*04e0*/  NOP ;  /* 0x0000000000007918 */ /* 0x000fc00000000000 */
[----:B------:R-:W-:-:S00]  /*04f0*/  NOP ;  /* 0x0000000000007918 */ /* 0x000fc00000000000 */
.L_x_1:


//--------------------- .nv.global.init           --------------------------
	.section	.nv.global.init,"aw",@progbits
.nv.global.init:
	.type		_$_str,@object
	.size		_$_str,(_$_str_$_2 - _$_str)
_$_str:
        /*0000*/ 	.byte	0x5f, 0x5f, 0x43, 0x55, 0x44, 0x41, 0x5f, 0x46, 0x54, 0x5a, 0x00
	.type		_$_str_$_2,@object
	.size		_$_str_$_2,(.L_1 - _$_str_$_2)
_$_str_$_2:
        /*000b*/ 	.byte	0x5f, 0x5f, 0x43, 0x55, 0x44, 0x41, 0x5f, 0x50, 0x52, 0x45, 0x43, 0x5f, 0x53, 0x51, 0x52, 0x54
        /*001b*/ 	.byte	0x00
.L_1:


//--------------------- .nv.constant0.triton_poi_fused_add_constant_pad_nd_div_mul_relu_sqrt_sub_var_mean_4 --------------------------
	.section	.nv.constant0.triton_poi_fused_add_constant_pad_nd_div_mul_relu_sqrt_sub_var_mean_4,"a",@progbits
	.sectionflags	@""
	.align	4
.nv.constant0.triton_poi_fused_add_constant_pad_nd_div_mul_relu_sqrt_sub_var_mean_4:
	.zero		572
